	.headerflags	@"EF_CUDA_TEXMODE_UNIFIED EF_CUDA_64BIT_ADDRESS EF_CUDA_ACCELERATORS EF_CUDA_SM90 EF_CUDA_VIRTUAL_SM(EF_CUDA_SM90)"
	.elftype	@"ET_EXEC"


//--------------------- .nv.info                  --------------------------
	.section	.nv.info,"",@"SHT_CUDA_INFO"
	.align	4


	//----- nvinfo : EIATTR_REGCOUNT
	.align		4
        /*0000*/ 	.byte	0x04, 0x2f
        /*0002*/ 	.short	(.L_1 - .L_0)
	.align		4
.L_0:
        /*0004*/ 	.word	index@(chunk_scaled_dot_kkt_fwd_kernel)
        /*0008*/ 	.word	0x0000003c


	//----- nvinfo : EIATTR_FRAME_SIZE
	.align		4
.L_1:
        /*000c*/ 	.byte	0x04, 0x11
        /*000e*/ 	.short	(.L_3 - .L_2)
	.align		4
.L_2:
        /*0010*/ 	.word	index@(chunk_scaled_dot_kkt_fwd_kernel)
        /*0014*/ 	.word	0x00000000


	//----- nvinfo : EIATTR_MIN_STACK_SIZE
	.align		4
.L_3:
        /*0018*/ 	.byte	0x04, 0x12
        /*001a*/ 	.short	(.L_5 - .L_4)
	.align		4
.L_4:
        /*001c*/ 	.word	index@(chunk_scaled_dot_kkt_fwd_kernel)
        /*0020*/ 	.word	0x00000000
.L_5:


//--------------------- .nv.info.chunk_scaled_dot_kkt_fwd_kernel --------------------------
	.section	.nv.info.chunk_scaled_dot_kkt_fwd_kernel,"",@"SHT_CUDA_INFO"
	.sectionflags	@""
	.align	4


	//----- nvinfo : EIATTR_CUDA_API_VERSION
	.align		4
        /*0000*/ 	.byte	0x04, 0x37
        /*0002*/ 	.short	(.L_7 - .L_6)
.L_6:
        /*0004*/ 	.word	0x00000080


	//----- nvinfo : EIATTR_KPARAM_INFO
	.align		4
.L_7:
        /*0008*/ 	.byte	0x04, 0x17
        /*000a*/ 	.short	(.L_9 - .L_8)
.L_8:
        /*000c*/ 	.word	0x00000000
        /*0010*/ 	.short	0x0005
        /*0012*/ 	.short	0x0028
        /*0014*/ 	.byte	0x00, 0xf4, 0x21, 0x00


	//----- nvinfo : EIATTR_KPARAM_INFO
	.align		4
.L_9:
        /*0018*/ 	.byte	0x04, 0x17
        /*001a*/ 	.short	(.L_11 - .L_10)
.L_10:
        /*001c*/ 	.word	0x00000000
        /*0020*/ 	.short	0x0004
        /*0022*/ 	.short	0x0020
        /*0024*/ 	.byte	0x00, 0xf0, 0x11, 0x00


	//----- nvinfo : EIATTR_KPARAM_INFO
	.align		4
.L_11:
        /*0028*/ 	.byte	0x04, 0x17
        /*002a*/ 	.short	(.L_13 - .L_12)
.L_12:
        /*002c*/ 	.word	0x00000000
        /*0030*/ 	.short	0x0003
        /*0032*/ 	.short	0x0018
        /*0034*/ 	.byte	0x00, 0xf4, 0x21, 0x00


	//----- nvinfo : EIATTR_KPARAM_INFO
	.align		4
.L_13:
        /*0038*/ 	.byte	0x04, 0x17
        /*003a*/ 	.short	(.L_15 - .L_14)
.L_14:
        /*003c*/ 	.word	0x00000000
        /*0040*/ 	.short	0x0002
        /*0042*/ 	.short	0x0010
        /*0044*/ 	.byte	0x00, 0xf4, 0x21, 0x00


	//----- nvinfo : EIATTR_KPARAM_INFO
	.align		4
.L_15:
        /*0048*/ 	.byte	0x04, 0x17
        /*004a*/ 	.short	(.L_17 - .L_16)
.L_16:
        /*004c*/ 	.word	0x00000000
        /*0050*/ 	.short	0x0001
        /*0052*/ 	.short	0x0008
        /*0054*/ 	.byte	0x00, 0xf4, 0x21, 0x00


	//----- nvinfo : EIATTR_KPARAM_INFO
	.align		4
.L_17:
        /*0058*/ 	.byte	0x04, 0x17
        /*005a*/ 	.short	(.L_19 - .L_18)
.L_18:
        /*005c*/ 	.word	0x00000000
        /*0060*/ 	.short	0x0000
        /*0062*/ 	.short	0x0000
        /*0064*/ 	.byte	0x00, 0xf4, 0x21, 0x00


	//----- nvinfo : EIATTR_SPARSE_MMA_MASK
	.align		4
.L_19:
        /*0068*/ 	.byte	0x03, 0x50
        /*006a*/ 	.short	0x0000


	//----- nvinfo : EIATTR_MAXREG_COUNT
	.align		4
        /*006c*/ 	.byte	0x03, 0x1b
        /*006e*/ 	.short	0x00ff


	//----- nvinfo : EIATTR_EXIT_INSTR_OFFSETS
	.align		4
        /*0070*/ 	.byte	0x04, 0x1c
        /*0072*/ 	.short	(.L_21 - .L_20)


	//   ....[0]....
.L_20:
        /*0074*/ 	.word	0x00002300


	//   ....[1]....
        /*0078*/ 	.word	0x00002360


	//----- nvinfo : EIATTR_REQNTID
	.align		4
.L_21:
        /*007c*/ 	.byte	0x04, 0x10
        /*007e*/ 	.short	(.L_23 - .L_22)
.L_22:
        /*0080*/ 	.word	0x00000100
        /*0084*/ 	.word	0x00000001
        /*0088*/ 	.word	0x00000001


	//----- nvinfo : EIATTR_CBANK_PARAM_SIZE
	.align		4
.L_23:
        /*008c*/ 	.byte	0x03, 0x19
        /*008e*/ 	.short	0x0030


	//----- nvinfo : EIATTR_PARAM_CBANK
	.align		4
        /*0090*/ 	.byte	0x04, 0x0a
        /*0092*/ 	.short	(.L_25 - .L_24)
	.align		4
.L_24:
        /*0094*/ 	.word	index@(.nv.constant0.chunk_scaled_dot_kkt_fwd_kernel)
        /*0098*/ 	.short	0x0210
        /*009a*/ 	.short	0x0030


	//----- nvinfo : EIATTR_SW_WAR
	.align		4
.L_25:
        /*009c*/ 	.byte	0x04, 0x36
        /*009e*/ 	.short	(.L_27 - .L_26)
.L_26:
        /*00a0*/ 	.word	0x00000008
.L_27:


//--------------------- .nv.callgraph             --------------------------
	.section	.nv.callgraph,"",@"SHT_CUDA_CALLGRAPH"
	.align	4
	.sectionentsize	8
	.align		4
        /*0000*/ 	.word	0x00000000
	.align		4
        /*0004*/ 	.word	0xffffffff
	.align		4
        /*0008*/ 	.word	0x00000000
	.align		4
        /*000c*/ 	.word	0xfffffffe
	.align		4
        /*0010*/ 	.word	0x00000000
	.align		4
        /*0014*/ 	.word	0xfffffffd
	.align		4
        /*0018*/ 	.word	0x00000000
	.align		4
        /*001c*/ 	.word	0xfffffffc


//--------------------- .text.chunk_scaled_dot_kkt_fwd_kernel --------------------------
	.section	.text.chunk_scaled_dot_kkt_fwd_kernel,"ax",@progbits
	.sectionflags	@"SHF_BARRIERS=1"
	.align	128
        .global         chunk_scaled_dot_kkt_fwd_kernel
        .type           chunk_scaled_dot_kkt_fwd_kernel,@function
        .size           chunk_scaled_dot_kkt_fwd_kernel,(.L_x_1 - chunk_scaled_dot_kkt_fwd_kernel)
        .other          chunk_scaled_dot_kkt_fwd_kernel,@"STO_CUDA_ENTRY STV_DEFAULT"
chunk_scaled_dot_kkt_fwd_kernel:
.text.chunk_scaled_dot_kkt_fwd_kernel:
[----:B------:R-:W0:Y:S01]  /*0000*/  LDC R1, c[0x0][0x28] ;  /* 0x00000a00ff017b82 */ /* 0x000e220000000800 */
[----:B------:R-:W1:Y:S07]  /*0010*/  S2R R30, SR_CTAID.Y ;  /* 0x00000000001e7919 */ /* 0x000e6e0000002600 */
[----:B------:R-:W2:Y:S01]  /*0020*/  LDC R50, c[0x0][0x230] ;  /* 0x00008c00ff327b82 */ /* 0x000ea20000000800 */
[----:B------:R-:W3:Y:S01]  /*0030*/  S2R R48, SR_TID.X ;  /* 0x0000000000307919 */ /* 0x000ee20000002100 */
[----:B------:R-:W4:Y:S06]  /*0040*/  S2R R29, SR_CTAID.X ;  /* 0x00000000001d7919 */ /* 0x000f2c0000002500 */
[----:B------:R-:W5:Y:S01]  /*0050*/  LDC.64 R2, c[0x0][0x210] ;  /* 0x00008400ff027b82 */ /* 0x000f620000000a00 */
[----:B------:R-:W-:Y:S01]  /*0060*/  CS2R R18, SRZ ;  /* 0x0000000000127805 */ /* 0x000fe2000001ff00 */
[----:B------:R-:W-:Y:S01]  /*0070*/  ULDC.64 UR12, c[0x0][0x208] ;  /* 0x00008200000c7ab9 */ /* 0x000fe20000000a00 */
[----:B--2---:R-:W-:-:S02]  /*0080*/  SHF.R.S32.HI R31, RZ, 0x1f, R50 ;  /* 0x0000001fff1f7819 */ /* 0x004fc40000011432 */
[----:B-1----:R-:W-:Y:S02]  /*0090*/  LOP3.LUT R33, R30, 0xffe0, RZ, 0xc0, !PT ;  /* 0x0000ffe01e217812 */ /* 0x002fe400078ec0ff */
[----:B---3--:R-:W-:-:S03]  /*00a0*/  SHF.R.U32.HI R0, RZ, 0x4, R48 ;  /* 0x00000004ff007819 */ /* 0x008fc60000011630 */
[----:B------:R-:W-:Y:S01]  /*00b0*/  IMAD R33, R33, R50, RZ ;  /* 0x0000003221217224 */ /* 0x000fe200078e02ff */
[C---:B------:R-:W-:Y:S01]  /*00c0*/  LEA.HI R4, R48.reuse, 0x30, RZ, 0x1c ;  /* 0x0000003030047811 */ /* 0x040fe200078fe0ff */
[----:B------:R-:W-:Y:S01]  /*00d0*/  IMAD.SHL.U32 R32, R48, 0x8, RZ ;  /* 0x0000000830207824 */ /* 0x000fe200078e00ff */
[----:B------:R-:W-:Y:S01]  /*00e0*/  SGXT.U32 R0, R0, 0x4 ;  /* 0x000000040000781a */ /* 0x000fe20000000000 */
[----:B----4-:R-:W-:Y:S01]  /*00f0*/  IMAD.SHL.U32 R29, R29, 0x40, RZ ;  /* 0x000000401d1d7824 */ /* 0x010fe200078e00ff */
[----:B------:R-:W-:Y:S02]  /*0100*/  LOP3.LUT R40, R33, 0x1f, R30, 0xf8, !PT ;  /* 0x0000001f21287812 */ /* 0x000fe400078ef81e */
[----:B------:R-:W-:Y:S02]  /*0110*/  LOP3.LUT R17, R32, 0x78, RZ, 0xc0, !PT ;  /* 0x0000007820117812 */ /* 0x000fe400078ec0ff */
[----:B------:R-:W-:Y:S01]  /*0120*/  LOP3.LUT R9, R29, 0x10, R0, 0xfe, !PT ;  /* 0x000000101d097812 */ /* 0x000fe200078efe00 */
[----:B------:R-:W-:Y:S01]  /*0130*/  IMAD.SHL.U32 R5, R40, 0x80, RZ ;  /* 0x0000008028057824 */ /* 0x000fe200078e00ff */
[----:B------:R-:W-:-:S02]  /*0140*/  LOP3.LUT R11, R0, R29, RZ, 0xfc, !PT ;  /* 0x0000001d000b7212 */ /* 0x000fc400078efcff */
[----:B------:R-:W-:Y:S01]  /*0150*/  SHF.R.S32.HI R28, RZ, 0x1f, R29 ;  /* 0x0000001fff1c7819 */ /* 0x000fe2000001141d */
[----:B-----5:R-:W-:Y:S01]  /*0160*/  IMAD.WIDE R2, R5, 0x2, R2 ;  /* 0x0000000205027825 */ /* 0x020fe200078e0202 */
[----:B------:R-:W-:Y:S02]  /*0170*/  LOP3.LUT R7, R4, R29, RZ, 0xfc, !PT ;  /* 0x0000001d04077212 */ /* 0x000fe400078efcff */
[----:B------:R-:W-:Y:S01]  /*0180*/  LOP3.LUT R5, R29, 0x20, R0, 0xfe, !PT ;  /* 0x000000201d057812 */ /* 0x000fe200078efe00 */
[C---:B------:R-:W-:Y:S01]  /*0190*/  IMAD.SHL.U32 R42, R9.reuse, 0x2000, RZ ;  /* 0x00002000092a7824 */ /* 0x040fe200078e00ff */
[--C-:B------:R-:W-:Y:S01]  /*01a0*/  SHF.L.U64.HI R21, R9, 0xd, R28.reuse ;  /* 0x0000000d09157819 */ /* 0x100fe2000001021c */
[C---:B------:R-:W-:Y:S01]  /*01b0*/  IMAD.SHL.U32 R44, R11.reuse, 0x2000, RZ ;  /* 0x000020000b2c7824 */ /* 0x040fe200078e00ff */
[----:B------:R-:W-:Y:S01]  /*01c0*/  SHF.L.U64.HI R22, R11, 0xd, R28 ;  /* 0x0000000d0b167819 */ /* 0x000fe2000001021c */
[----:B------:R-:W-:Y:S01]  /*01d0*/  IMAD.SHL.U32 R20, R7, 0x2000, RZ ;  /* 0x0000200007147824 */ /* 0x000fe200078e00ff */
[C---:B------:R-:W-:Y:S01]  /*01e0*/  IADD3 R12, P0, R2.reuse, R42, RZ ;  /* 0x0000002a020c7210 */ /* 0x040fe20007f1e0ff */
[----:B------:R-:W-:Y:S01]  /*01f0*/  IMAD.SHL.U32 R23, R5, 0x2000, RZ ;  /* 0x0000200005177824 */ /* 0x000fe200078e00ff */
[----:B------:R-:W-:-:S02]  /*0200*/  IADD3 R14, P2, R2, R44, RZ ;  /* 0x0000002c020e7210 */ /* 0x000fc40007f5e0ff */
[-C--:B------:R-:W-:Y:S01]  /*0210*/  ISETP.LT.U32.AND P4, PT, R11, R50.reuse, PT ;  /* 0x000000320b00720c */ /* 0x080fe20003f81070 */
[----:B------:R-:W-:Y:S01]  /*0220*/  IMAD.X R13, R3, 0x1, R21, P0 ;  /* 0x00000001030d7824 */ /* 0x000fe200000e0615 */
[----:B------:R-:W-:Y:S01]  /*0230*/  ISETP.GT.AND P0, PT, R29, -0x1, PT ;  /* 0xffffffff1d00780c */ /* 0x000fe20003f04270 */
[----:B------:R-:W-:Y:S01]  /*0240*/  IMAD.X R15, R3, 0x1, R22, P2 ;  /* 0x00000001030f7824 */ /* 0x000fe200010e0616 */
[-C--:B------:R-:W-:Y:S02]  /*0250*/  ISETP.LT.U32.AND P3, PT, R9, R50.reuse, PT ;  /* 0x000000320900720c */ /* 0x080fe40003f61070 */
[----:B------:R-:W-:Y:S02]  /*0260*/  CS2R R8, SRZ ;  /* 0x0000000000087805 */ /* 0x000fe4000001ff00 */
[----:B------:R-:W-:Y:S02]  /*0270*/  ISETP.LT.U32.AND P2, PT, R5, R50, PT ;  /* 0x000000320500720c */ /* 0x000fe40003f41070 */
[----:B------:R-:W-:-:S02]  /*0280*/  CS2R R10, SRZ ;  /* 0x00000000000a7805 */ /* 0x000fc4000001ff00 */
[----:B------:R-:W-:Y:S01]  /*0290*/  ISETP.LT.U32.AND P1, PT, R7, R50, PT ;  /* 0x000000320700720c */ /* 0x000fe20003f21070 */
[----:B------:R-:W-:Y:S01]  /*02a0*/  IMAD.WIDE.U32 R34, R17, 0x2, R12 ;  /* 0x0000000211227825 */ /* 0x000fe200078e000c */
[--C-:B------:R-:W-:Y:S02]  /*02b0*/  SHF.L.U64.HI R0, R7, 0xd, R28.reuse ;  /* 0x0000000d07007819 */ /* 0x100fe4000001021c */
[----:B------:R-:W-:Y:S02]  /*02c0*/  CS2R R6, SRZ ;  /* 0x0000000000067805 */ /* 0x000fe4000001ff00 */
[----:B------:R-:W-:Y:S02]  /*02d0*/  SHF.L.U64.HI R41, R5, 0xd, R28 ;  /* 0x0000000d05297819 */ /* 0x000fe4000001021c */
[----:B------:R-:W-:Y:S02]  /*02e0*/  CS2R R4, SRZ ;  /* 0x0000000000047805 */ /* 0x000fe4000001ff00 */
[----:B------:R-:W-:-:S02]  /*02f0*/  IADD3 R24, P5, R2, R23, RZ ;  /* 0x0000001702187210 */ /* 0x000fc40007fbe0ff */
[----:B------:R-:W-:Y:S02]  /*0300*/  IADD3 R26, P6, R2, R20, RZ ;  /* 0x00000014021a7210 */ /* 0x000fe40007fde0ff */
[CC--:B------:R-:W-:Y:S01]  /*0310*/  ISETP.LT.AND.EX P4, PT, R28.reuse, R31.reuse, P0, P4 ;  /* 0x0000001f1c00720c */ /* 0x0c0fe20000781340 */
[C---:B------:R-:W-:Y:S01]  /*0320*/  IMAD.X R25, R3.reuse, 0x1, R41, P5 ;  /* 0x0000000103197824 */ /* 0x040fe200028e0629 */
[CC--:B------:R-:W-:Y:S01]  /*0330*/  ISETP.LT.AND.EX P3, PT, R28.reuse, R31.reuse, P0, P3 ;  /* 0x0000001f1c00720c */ /* 0x0c0fe20000761330 */
[----:B------:R-:W-:Y:S01]  /*0340*/  IMAD.X R27, R3, 0x1, R0, P6 ;  /* 0x00000001031b7824 */ /* 0x000fe200030e0600 */
[CC--:B------:R-:W-:Y:S01]  /*0350*/  ISETP.LT.AND.EX P2, PT, R28.reuse, R31.reuse, P0, P2 ;  /* 0x0000001f1c00720c */ /* 0x0c0fe20000741320 */
[----:B------:R-:W-:Y:S01]  /*0360*/  IMAD.WIDE.U32 R2, R17, 0x2, R14 ;  /* 0x0000000211027825 */ /* 0x000fe200078e000e */
[----:B------:R-:W-:Y:S02]  /*0370*/  ISETP.LT.AND.EX P1, PT, R28, R31, P0, P1 ;  /* 0x0000001f1c00720c */ /* 0x000fe40000721310 */
[----:B------:R-:W-:-:S02]  /*0380*/  CS2R R12, SRZ ;  /* 0x00000000000c7805 */ /* 0x000fc4000001ff00 */
[----:B------:R-:W-:Y:S01]  /*0390*/  CS2R R14, SRZ ;  /* 0x00000000000e7805 */ /* 0x000fe2000001ff00 */
[C---:B------:R-:W-:Y:S01]  /*03a0*/  IMAD.WIDE.U32 R24, R17.reuse, 0x2, R24 ;  /* 0x0000000211187825 */ /* 0x040fe200078e0018 */
[----:B------:R-:W1:Y:S01]  /*03b0*/  S2UR UR5, SR_CgaCtaId ;  /* 0x00000000000579c3 */ /* 0x000e620000008800 */
[----:B------:R-:W-:Y:S02]  /*03c0*/  SHF.R.S32.HI R37, RZ, 0x4, R48 ;  /* 0x00000004ff257819 */ /* 0x000fe40000011430 */
[----:B------:R-:W-:Y:S01]  /*03d0*/  IMAD.WIDE.U32 R26, R17, 0x2, R26 ;  /* 0x00000002111a7825 */ /* 0x000fe200078e001a */
[----:B------:R-:W-:Y:S01]  /*03e0*/  CS2R R16, SRZ ;  /* 0x0000000000107805 */ /* 0x000fe2000001ff00 */
[----:B------:R2:W3:Y:S01]  /*03f0*/  @P4 LDG.E.128 R4, desc[UR12][R2.64] ;  /* 0x0000000c02044981 */ /* 0x0004e2000c1e1d00 */
[----:B------:R-:W-:Y:S01]  /*0400*/  UMOV UR4, 0x400 ;  /* 0x0000040000047882 */ /* 0x000fe20000000000 */
[----:B------:R-:W-:Y:S01]  /*0410*/  IMAD.SHL.U32 R36, R48, 0x200, RZ ;  /* 0x0000020030247824 */ /* 0x000fe200078e00ff */
[----:B------:R-:W-:Y:S01]  /*0420*/  P2R R52, PR, RZ, 0x10 ;  /* 0x00000010ff347803 */ /* 0x000fe20000000000 */
[----:B------:R4:W5:Y:S01]  /*0430*/  @P3 LDG.E.128 R8, desc[UR12][R34.64] ;  /* 0x0000000c22083981 */ /* 0x000962000c1e1d00 */
[----:B------:R-:W-:-:S03]  /*0440*/  P2R R49, PR, RZ, 0x8 ;  /* 0x00000008ff317803 */ /* 0x000fc60000000000 */
[----:B------:R0:W5:Y:S01]  /*0450*/  @P2 LDG.E.128 R12, desc[UR12][R24.64] ;  /* 0x0000000c180c2981 */ /* 0x000162000c1e1d00 */
[----:B--2---:R-:W2:Y:S03]  /*0460*/  LDC.64 R2, c[0x0][0x220] ;  /* 0x00008800ff027b82 */ /* 0x004ea60000000a00 */
[----:B------:R0:W5:Y:S01]  /*0470*/  @P1 LDG.E.128 R16, desc[UR12][R26.64] ;  /* 0x0000000c1a101981 */ /* 0x000162000c1e1d00 */
[----:B----4-:R-:W-:Y:S02]  /*0480*/  SHF.R.S32.HI R34, RZ, 0x5, R48 ;  /* 0x00000005ff227819 */ /* 0x010fe40000011430 */
[----:B------:R-:W-:Y:S02]  /*0490*/  LOP3.LUT R35, R32, 0x38, RZ, 0xc0, !PT ;  /* 0x0000003820237812 */ /* 0x000fe400078ec0ff */
[----:B------:R-:W-:Y:S02]  /*04a0*/  SGXT R34, R34, 0x1 ;  /* 0x000000012222781a */ /* 0x000fe40000000200 */
[----:B------:R-:W-:-:S02]  /*04b0*/  SGXT R32, R37, 0x1 ;  /* 0x000000012520781a */ /* 0x000fc40000000200 */
[----:B------:R-:W-:Y:S02]  /*04c0*/  LOP3.LUT R37, R34, 0x90, RZ, 0xc0, !PT ;  /* 0x0000009022257812 */ /* 0x000fe400078ec0ff */
[--C-:B0-----:R-:W-:Y:S02]  /*04d0*/  SHF.R.S32.HI R24, RZ, 0x6, R48.reuse ;  /* 0x00000006ff187819 */ /* 0x101fe40000011430 */
[----:B------:R-:W-:Y:S02]  /*04e0*/  SHF.R.U32.HI R27, RZ, 0x2, R48 ;  /* 0x00000002ff1b7819 */ /* 0x000fe40000011630 */
[----:B------:R-:W-:Y:S02]  /*04f0*/  LOP3.LUT R37, R37, 0x48, R32, 0xf8, !PT ;  /* 0x0000004825257812 */ /* 0x000fe400078ef820 */
[----:B------:R-:W-:Y:S02]  /*0500*/  LOP3.LUT R26, R48, 0x80, RZ, 0xc0, !PT ;  /* 0x00000080301a7812 */ /* 0x000fe400078ec0ff */
[----:B------:R-:W-:-:S02]  /*0510*/  SGXT R24, R24, 0x1 ;  /* 0x000000011818781a */ /* 0x000fc40000000200 */
[----:B------:R-:W-:Y:S02]  /*0520*/  SHF.R.U32.HI R32, RZ, 0x1, R48 ;  /* 0x00000001ff207819 */ /* 0x000fe40000011630 */
[----:B------:R-:W-:Y:S02]  /*0530*/  SGXT.U32 R27, R27, 0x3 ;  /* 0x000000031b1b781a */ /* 0x000fe40000000000 */
[----:B------:R-:W-:Y:S01]  /*0540*/  LOP3.LUT R35, R35, 0x1000, R36, 0xf8, !PT ;  /* 0x0000100023237812 */ /* 0x000fe200078ef824 */
[----:B------:R-:W-:Y:S01]  /*0550*/  IMAD.SHL.U32 R47, R26, 0x4, RZ ;  /* 0x000000041a2f7824 */ /* 0x000fe200078e00ff */
[----:B------:R-:W-:Y:S01]  /*0560*/  LOP3.LUT R36, R24, 0x120, RZ, 0xc0, !PT ;  /* 0x0000012018247812 */ /* 0x000fe200078ec0ff */
[----:B-1----:R-:W-:Y:S01]  /*0570*/  ULEA UR4, UR5, UR4, 0x18 ;  /* 0x0000000405047291 */ /* 0x002fe2000f8ec03f */
[----:B------:R-:W-:Y:S01]  /*0580*/  LOP3.LUT R34, R27, 0x30, R32, 0xf8, !PT ;  /* 0x000000301b227812 */ /* 0x000fe200078ef820 */
[----:B------:R-:W0:Y:S01]  /*0590*/  LDC.64 R24, c[0x0][0x218] ;  /* 0x00008600ff187b82 */ /* 0x000e220000000a00 */
[----:B------:R-:W-:-:S02]  /*05a0*/  LOP3.LUT R38, R36, R37, R35, 0x96, !PT ;  /* 0x0000002524267212 */ /* 0x000fc400078e9623 */
[----:B------:R-:W-:Y:S02]  /*05b0*/  LOP3.LUT R45, R34, R29, RZ, 0xfc, !PT ;  /* 0x0000001d222d7212 */ /* 0x000fe400078efcff */
[----:B------:R-:W-:Y:S02]  /*05c0*/  LOP3.LUT R32, R36, R37, R47, 0xfe, !PT ;  /* 0x0000002524207212 */ /* 0x000fe400078efe2f */
[----:B------:R-:W-:Y:S02]  /*05d0*/  LOP3.LUT R43, R29, 0x8, R34, 0xfe, !PT ;  /* 0x000000081d2b7812 */ /* 0x000fe400078efe22 */
[----:B------:R-:W-:Y:S02]  /*05e0*/  P2R R51, PR, RZ, 0x4 ;  /* 0x00000004ff337803 */ /* 0x000fe40000000000 */
[----:B------:R-:W-:Y:S02]  /*05f0*/  LEA R39, R38, UR4, 0x1 ;  /* 0x0000000426277c11 */ /* 0x000fe4000f8e08ff */
[----:B------:R-:W-:-:S02]  /*0600*/  P2R R53, PR, RZ, 0x2 ;  /* 0x00000002ff357803 */ /* 0x000fc40000000000 */
[-C--:B------:R-:W-:Y:S02]  /*0610*/  ISETP.LT.U32.AND P2, PT, R45, R50.reuse, PT ;  /* 0x000000322d00720c */ /* 0x080fe40003f41070 */
[C-C-:B------:R-:W-:Y:S02]  /*0620*/  LOP3.LUT R54, R32.reuse, 0x400, R35.reuse, 0x1e, !PT ;  /* 0x0000040020367812 */ /* 0x140fe400078e1e23 */
[----:B------:R-:W-:Y:S02]  /*0630*/  ISETP.LT.U32.AND P1, PT, R43, R50, PT ;  /* 0x000000322b00720c */ /* 0x000fe40003f21070 */
[----:B------:R-:W-:Y:S01]  /*0640*/  LOP3.LUT R27, R32, 0x800, R35, 0x1e, !PT ;  /* 0x00000800201b7812 */ /* 0x000fe200078e1e23 */
[----:B------:R-:W-:Y:S01]  /*0650*/  IMAD R39, R26, 0x8, R39 ;  /* 0x000000081a277824 */ /* 0x000fe200078e0227 */
[----:B------:R-:W-:Y:S02]  /*0660*/  LOP3.LUT R32, R32, 0xc00, R35, 0x1e, !PT ;  /* 0x00000c0020207812 */ /* 0x000fe400078e1e23 */
[----:B------:R-:W-:-:S02]  /*0670*/  ISETP.LT.AND.EX P2, PT, R28, R31, P0, P2 ;  /* 0x0000001f1c00720c */ /* 0x000fc40000741320 */
[----:B------:R-:W-:Y:S02]  /*0680*/  LEA R54, R54, UR4, 0x1 ;  /* 0x0000000436367c11 */ /* 0x000fe4000f8e08ff */
[----:B------:R-:W-:Y:S02]  /*0690*/  ISETP.LT.AND.EX P0, PT, R28, R31, P0, P1 ;  /* 0x0000001f1c00720c */ /* 0x000fe40000701310 */
[----:B------:R-:W-:Y:S02]  /*06a0*/  LEA R31, R27, UR4, 0x1 ;  /* 0x000000041b1f7c11 */ /* 0x000fe4000f8e08ff */
[----:B------:R-:W-:Y:S01]  /*06b0*/  LEA R34, R32, UR4, 0x1 ;  /* 0x0000000420227c11 */ /* 0x000fe2000f8e08ff */
[----:B--2---:R-:W-:Y:S01]  /*06c0*/  IMAD.WIDE R2, R33, 0x2, R2 ;  /* 0x0000000221027825 */ /* 0x004fe200078e0202 */
[----:B------:R-:W-:-:S03]  /*06d0*/  LOP3.LUT R35, R30, 0x1f, RZ, 0xc0, !PT ;  /* 0x0000001f1e237812 */ /* 0x000fc600078ec0ff */
[----:B------:R-:W-:Y:S02]  /*06e0*/  IMAD.SHL.U32 R36, R48, 0x2, RZ ;  /* 0x0000000230247824 */ /* 0x000fe400078e00ff */
[----:B------:R-:W-:-:S03]  /*06f0*/  IMAD.WIDE.U32 R2, R35, 0x2, R2 ;  /* 0x0000000223027825 */ /* 0x000fc600078e0002 */
[----:B------:R-:W-:-:S04]  /*0700*/  LOP3.LUT R37, R36, 0x6, RZ, 0xc0, !PT ;  /* 0x0000000624257812 */ /* 0x000fc800078ec0ff */
[----:B------:R-:W-:Y:S02]  /*0710*/  LEA.HI R46, R26, R37, RZ, 0x1e ;  /* 0x000000251a2e7211 */ /* 0x000fe400078ff0ff */
[----:B------:R-:W-:Y:S01]  /*0720*/  LEA R26, P1, R45, R2, 0x6 ;  /* 0x000000022d1a7211 */ /* 0x000fe200078230ff */
[----:B0-----:R-:W-:-:S03]  /*0730*/  IMAD.WIDE R24, R33, 0x4, R24 ;  /* 0x0000000421187825 */ /* 0x001fc600078e0218 */
[-C--:B------:R-:W-:Y:S02]  /*0740*/  LEA.HI.X R27, R45, R3.reuse, R28, 0x6, P1 ;  /* 0x000000032d1b7211 */ /* 0x080fe400008f341c */
[C---:B------:R-:W-:Y:S02]  /*0750*/  LEA R32, P1, R43.reuse, R2, 0x6 ;  /* 0x000000022b207211 */ /* 0x040fe400078230ff */
[----:B------:R-:W-:Y:S02]  /*0760*/  PRMT R2, RZ, 0x7610, R2 ;  /* 0x00007610ff027816 */ /* 0x000fe40000000002 */
[----:B------:R-:W-:Y:S02]  /*0770*/  LEA.HI.X R33, R43, R3, R28, 0x6, P1 ;  /* 0x000000032b217211 */ /* 0x000fe400008f341c */
[----:B------:R-:W-:Y:S01]  /*0780*/  PRMT R3, RZ, 0x7610, R3 ;  /* 0x00007610ff037816 */ /* 0x000fe20000000003 */
[----:B------:R-:W-:Y:S01]  /*0790*/  IMAD.WIDE.U32 R24, R35, 0x4, R24 ;  /* 0x0000000423187825 */ /* 0x000fe200078e0018 */
[----:B------:R0:W2:Y:S04]  /*07a0*/  @P2 LDG.E.U16 R2, desc[UR12][R26.64] ;  /* 0x0000000c1a022981 */ /* 0x0000a8000c1e1500 */
[----:B------:R-:W4:Y:S01]  /*07b0*/  @P0 LDG.E.U16 R3, desc[UR12][R32.64] ;  /* 0x0000000c20030981 */ /* 0x000f22000c1e1500 */
[----:B0-----:R-:W-:-:S03]  /*07c0*/  CS2R R26, SRZ ;  /* 0x00000000001a7805 */ /* 0x001fc6000001ff00 */
[----:B---3--:R0:W-:Y:S04]  /*07d0*/  STS.128 [R39], R4 ;  /* 0x0000000427007388 */ /* 0x0081e80000000c00 */
[----:B-----5:R1:W-:Y:S04]  /*07e0*/  STS.128 [R54], R8 ;  /* 0x0000000836007388 */ /* 0x0203e80000000c00 */
[----:B------:R3:W-:Y:S04]  /*07f0*/  STS.128 [R31], R12 ;  /* 0x0000000c1f007388 */ /* 0x0007e80000000c00 */
[----:B------:R5:W-:Y:S01]  /*0800*/  STS.128 [R34], R16 ;  /* 0x0000001022007388 */ /* 0x000be20000000c00 */
[----:B------:R0:W-:Y:S06]  /*0810*/  MEMBAR.ALL.CTA ;  /* 0x0000000000007992 */ /* 0x0001ec0000008000 */
[----:B0-----:R-:W0:Y:S01]  /*0820*/  FENCE.VIEW.ASYNC.S ;  /* 0x00000000000073c6 */ /* 0x001e220000000000 */
[----:B------:R-:W-:Y:S01]  /*0830*/  IMAD.IADD R7, R29, 0x1, R46 ;  /* 0x000000011d077824 */ /* 0x000fe200078e022e */
[----:B-1----:R-:W-:-:S04]  /*0840*/  LEA R8, P1, R45, R24, 0x7 ;  /* 0x000000182d087211 */ /* 0x002fc800078238ff */
[----:B------:R-:W-:Y:S02]  /*0850*/  ISETP.GE.AND P5, PT, R7, R50, PT ;  /* 0x000000320700720c */ /* 0x000fe40003fa6270 */
[----:B------:R-:W-:Y:S02]  /*0860*/  LEA.HI.X R9, R45, R25, R28, 0x7, P1 ;  /* 0x000000192d097211 */ /* 0x000fe400008f3c1c */
[----:B------:R-:W-:-:S04]  /*0870*/  LEA R4, P1, R43, R24, 0x7 ;  /* 0x000000182b047211 */ /* 0x000fc800078238ff */
[----:B------:R-:W-:Y:S01]  /*0880*/  LEA.HI.X R5, R43, R25, R28, 0x7, P1 ;  /* 0x000000192b057211 */ /* 0x000fe200008f3c1c */
[----:B0-----:R-:W-:Y:S01]  /*0890*/  BAR.SYNC.DEFER_BLOCKING 0x0 ;  /* 0x0000000000007b1d */ /* 0x001fe20000010000 */
[----:B------:R-:W-:Y:S02]  /*08a0*/  ISETP.GT.AND P1, PT, R29, -0x1, !P5 ;  /* 0xffffffff1d00780c */ /* 0x000fe40006f24270 */
[----:B---3--:R-:W-:Y:S01]  /*08b0*/  CS2R R30, SRZ ;  /* 0x00000000001e7805 */ /* 0x008fe2000001ff00 */
[----:B------:R-:W-:Y:S02]  /*08c0*/  IMAD.MOV.U32 R13, RZ, RZ, RZ ;  /* 0x000000ffff0d7224 */ /* 0x000fe400078e00ff */
[----:B------:R-:W-:-:S03]  /*08d0*/  IMAD.WIDE R6, R7, 0x80, R24 ;  /* 0x0000008007067825 */ /* 0x000fc600078e0218 */
[----:B------:R0:W3:Y:S05]  /*08e0*/  @P2 LDG.E R30, desc[UR12][R8.64] ;  /* 0x0000000c081e2981 */ /* 0x0000ea000c1e1900 */
[----:B------:R1:W3:Y:S04]  /*08f0*/  @P1 LDG.E R13, desc[UR12][R6.64] ;  /* 0x0000000c060d1981 */ /* 0x0002e8000c1e1900 */
[----:B------:R0:W2:Y:S01]  /*0900*/  @P0 LDG.E R26, desc[UR12][R4.64] ;  /* 0x0000000c041a0981 */ /* 0x0000a2000c1e1900 */
[----:B------:R-:W-:-:S04]  /*0910*/  VIADD R10, R46, 0x1 ;  /* 0x000000012e0a7836 */ /* 0x000fc80000000000 */
[----:B------:R-:W-:-:S05]  /*0920*/  IMAD.IADD R11, R29, 0x1, R10 ;  /* 0x000000011d0b7824 */ /* 0x000fca00078e020a */
[----:B------:R-:W-:-:S04]  /*0930*/  ISETP.GE.AND P4, PT, R11, R50, PT ;  /* 0x000000320b00720c */ /* 0x000fc80003f86270 */
[----:B------:R-:W-:Y:S01]  /*0940*/  ISETP.GT.AND P0, PT, R29, -0x1, !P4 ;  /* 0xffffffff1d00780c */ /* 0x000fe20006704270 */
[----:B-----5:R-:W-:Y:S02]  /*0950*/  IMAD.MOV.U32 R17, RZ, RZ, RZ ;  /* 0x000000ffff117224 */ /* 0x020fe400078e00ff */
[----:B0-----:R-:W-:-:S10]  /*0960*/  IMAD.WIDE R8, R11, 0x80, R24 ;  /* 0x000000800b087825 */ /* 0x001fd400078e0218 */
[----:B------:R0:W5:Y:S01]  /*0970*/  @P0 LDG.E R17, desc[UR12][R8.64] ;  /* 0x0000000c08110981 */ /* 0x000162000c1e1900 */
[----:B------:R-:W-:-:S04]  /*0980*/  VIADD R10, R46, 0x8 ;  /* 0x000000082e0a7836 */ /* 0x000fc80000000000 */
[----:B-1----:R-:W-:-:S05]  /*0990*/  IMAD.IADD R7, R29, 0x1, R10 ;  /* 0x000000011d077824 */ /* 0x002fca00078e020a */
[----:B------:R-:W-:-:S04]  /*09a0*/  ISETP.GE.AND P3, PT, R7, R50, PT ;  /* 0x000000320700720c */ /* 0x000fc80003f66270 */
[----:B------:R-:W-:Y:S01]  /*09b0*/  ISETP.GT.AND P0, PT, R29, -0x1, !P3 ;  /* 0xffffffff1d00780c */ /* 0x000fe20005f04270 */
[----:B------:R-:W-:-:S12]  /*09c0*/  IMAD.WIDE R6, R7, 0x80, R24 ;  /* 0x0000008007067825 */ /* 0x000fd800078e0218 */
[----:B------:R1:W4:Y:S01]  /*09d0*/  @P0 LDG.E R27, desc[UR12][R6.64] ;  /* 0x0000000c061b0981 */ /* 0x000322000c1e1900 */
[----:B------:R-:W-:-:S04]  /*09e0*/  VIADD R4, R46, 0x9 ;  /* 0x000000092e047836 */ /* 0x000fc80000000000 */
[----:B------:R-:W-:-:S05]  /*09f0*/  IMAD.IADD R11, R29, 0x1, R4 ;  /* 0x000000011d0b7824 */ /* 0x000fca00078e0204 */
[----:B------:R-:W-:-:S04]  /*0a00*/  ISETP.GE.AND P2, PT, R11, R50, PT ;  /* 0x000000320b00720c */ /* 0x000fc80003f46270 */
[----:B------:R-:W-:Y:S01]  /*0a10*/  ISETP.GT.AND P0, PT, R29, -0x1, !P2 ;  /* 0xffffffff1d00780c */ /* 0x000fe20005704270 */
[----:B------:R-:W-:-:S12]  /*0a20*/  IMAD.WIDE R4, R11, 0x80, R24 ;  /* 0x000000800b047825 */ /* 0x000fd800078e0218 */
[----:B------:R1:W4:Y:S01]  /*0a30*/  @P0 LDG.E R31, desc[UR12][R4.64] ;  /* 0x0000000c041f0981 */ /* 0x000322000c1e1900 */
[----:B0-----:R-:W-:-:S04]  /*0a40*/  VIADD R8, R46, 0x10 ;  /* 0x000000102e087836 */ /* 0x001fc80000000000 */
[----:B------:R-:W-:-:S05]  /*0a50*/  IMAD.IADD R9, R29, 0x1, R8 ;  /* 0x000000011d097824 */ /* 0x000fca00078e0208 */
[----:B------:R-:W-:-:S04]  /*0a60*/  ISETP.GE.AND P1, PT, R9, R50, PT ;  /* 0x000000320900720c */ /* 0x000fc80003f26270 */
[----:B------:R-:W-:Y:S01]  /*0a70*/  ISETP.GT.AND P0, PT, R29, -0x1, !P1 ;  /* 0xffffffff1d00780c */ /* 0x000fe20004f04270 */
[----:B------:R-:W-:Y:S02]  /*0a80*/  VIADD R8, R46, 0x11 ;  /* 0x000000112e087836 */ /* 0x000fe40000000000 */
[----:B------:R-:W-:Y:S02]  /*0a90*/  IMAD.MOV.U32 R33, RZ, RZ, RZ ;  /* 0x000000ffff217224 */ /* 0x000fe400078e00ff */
[----:B-1----:R-:W-:-:S04]  /*0aa0*/  IMAD.WIDE R6, R9, 0x80, R24 ;  /* 0x0000008009067825 */ /* 0x002fc800078e0218 */
[----:B------:R-:W-:-:S04]  /*0ab0*/  IMAD.IADD R9, R29, 0x1, R8 ;  /* 0x000000011d097824 */ /* 0x000fc800078e0208 */
[----:B------:R0:W4:Y:S01]  /*0ac0*/  @P0 LDG.E R33, desc[UR12][R6.64] ;  /* 0x0000000c06210981 */ /* 0x000122000c1e1900 */
[----:B------:R-:W-:-:S04]  /*0ad0*/  ISETP.GE.AND P0, PT, R9, R50, PT ;  /* 0x000000320900720c */ /* 0x000fc80003f06270 */
[----:B------:R-:W-:Y:S01]  /*0ae0*/  ISETP.GT.AND P6, PT, R29, -0x1, !P0 ;  /* 0xffffffff1d00780c */ /* 0x000fe200047c4270 */
[----:B------:R-:W-:Y:S02]  /*0af0*/  VIADD R4, R46, 0x18 ;  /* 0x000000182e047836 */ /* 0x000fe40000000000 */
[----:B------:R-:W-:Y:S02]  /*0b00*/  IMAD.MOV.U32 R35, RZ, RZ, RZ ;  /* 0x000000ffff237224 */ /* 0x000fe400078e00ff */
[----:B------:R-:W-:-:S04]  /*0b10*/  IMAD.WIDE R10, R9, 0x80, R24 ;  /* 0x00000080090a7825 */ /* 0x000fc800078e0218 */
[----:B------:R-:W-:-:S04]  /*0b20*/  IMAD.IADD R5, R29, 0x1, R4 ;  /* 0x000000011d057824 */ /* 0x000fc800078e0204 */
[----:B------:R-:W4:Y:S01]  /*0b30*/  @P6 LDG.E R35, desc[UR12][R10.64] ;  /* 0x0000000c0a236981 */ /* 0x000f22000c1e1900 */
[----:B------:R-:W-:-:S04]  /*0b40*/  ISETP.GE.AND P6, PT, R5, R50, PT ;  /* 0x000000320500720c */ /* 0x000fc80003fc6270 */
[----:B------:R-:W-:Y:S01]  /*0b50*/  ISETP.GT.AND P6, PT, R29, -0x1, !P6 ;  /* 0xffffffff1d00780c */ /* 0x000fe200077c4270 */
[----:B------:R-:W-:Y:S02]  /*0b60*/  VIADD R4, R46, 0x19 ;  /* 0x000000192e047836 */ /* 0x000fe40000000000 */
[----:B------:R-:W-:Y:S02]  /*0b70*/  IMAD.MOV.U32 R37, RZ, RZ, RZ ;  /* 0x000000ffff257224 */ /* 0x000fe400078e00ff */
[----:B------:R-:W-:-:S04]  /*0b80*/  IMAD.WIDE R8, R5, 0x80, R24 ;  /* 0x0000008005087825 */ /* 0x000fc800078e0218 */
[----:B0-----:R-:W-:-:S04]  /*0b90*/  IMAD.IADD R7, R29, 0x1, R4 ;  /* 0x000000011d077824 */ /* 0x001fc800078e0204 */
[----:B------:R0:W4:Y:S01]  /*0ba0*/  @P6 LDG.E R37, desc[UR12][R8.64] ;  /* 0x0000000c08256981 */ /* 0x000122000c1e1900 */
[----:B------:R-:W-:-:S04]  /*0bb0*/  ISETP.GE.AND P6, PT, R7, R50, PT ;  /* 0x000000320700720c */ /* 0x000fc80003fc6270 */
[----:B------:R-:W-:Y:S01]  /*0bc0*/  ISETP.GT.AND P6, PT, R29, -0x1, !P6 ;  /* 0xffffffff1d00780c */ /* 0x000fe200077c4270 */
[----:B------:R-:W-:Y:S02]  /*0bd0*/  IMAD.MOV.U32 R39, RZ, RZ, RZ ;  /* 0x000000ffff277224 */ /* 0x000fe400078e00ff */
[----:B------:R-:W-:-:S10]  /*0be0*/  IMAD.WIDE R24, R7, 0x80, R24 ;  /* 0x0000008007187825 */ /* 0x000fd400078e0218 */
[----:B------:R-:W4:Y:S01]  /*0bf0*/  @P6 LDG.E R39, desc[UR12][R24.64] ;  /* 0x0000000c18276981 */ /* 0x000f22000c1e1900 */
[----:B---3--:R-:W-:-:S04]  /*0c00*/  FADD R4, -R13, R30 ;  /* 0x0000001e0d047221 */ /* 0x008fc80000000100 */
[----:B------:R-:W-:-:S05]  /*0c10*/  FMUL R6, R4, 1.4426950216293334961 ;  /* 0x3fb8aa3b04067820 */ /* 0x000fca0000400000 */
[----:B------:R-:W-:-:S13]  /*0c20*/  FSETP.GEU.AND P6, PT, R6, -126, PT ;  /* 0xc2fc00000600780b */ /* 0x000fda0003fce000 */
[----:B------:R-:W-:-:S04]  /*0c30*/  @!P6 FMUL R6, R6, 0.5 ;  /* 0x3f0000000606e820 */ /* 0x000fc80000400000 */
[----:B------:R-:W1:Y:S01]  /*0c40*/  MUFU.EX2 R19, R6 ;  /* 0x0000000600137308 */ /* 0x000e620000000800 */
[----:B--2---:R-:W-:-:S04]  /*0c50*/  FADD R13, -R13, R26 ;  /* 0x0000001a0d0d7221 */ /* 0x004fc80000000100 */
[----:B------:R-:W-:Y:S01]  /*0c60*/  FMUL R13, R13, 1.4426950216293334961 ;  /* 0x3fb8aa3b0d0d7820 */ /* 0x000fe20000400000 */
[----:B-1----:R-:W-:-:S04]  /*0c70*/  @!P6 FMUL R19, R19, R19 ;  /* 0x000000131313e220 */ /* 0x002fc80000400000 */
[----:B------:R-:W-:-:S13]  /*0c80*/  FSETP.GEU.AND P6, PT, R13, -126, PT ;  /* 0xc2fc00000d00780b */ /* 0x000fda0003fce000 */
[----:B------:R-:W-:-:S04]  /*0c90*/  @!P6 FMUL R13, R13, 0.5 ;  /* 0x3f0000000d0de820 */ /* 0x000fc80000400000 */
[----:B------:R-:W1:Y:S01]  /*0ca0*/  MUFU.EX2 R15, R13 ;  /* 0x0000000d000f7308 */ /* 0x000e620000000800 */
[----:B-----5:R-:W-:-:S04]  /*0cb0*/  FADD R4, -R17, R30 ;  /* 0x0000001e11047221 */ /* 0x020fc80000000100 */
[----:B0-----:R-:W-:Y:S01]  /*0cc0*/  FMUL R8, R4, 1.4426950216293334961 ;  /* 0x3fb8aa3b04087820 */ /* 0x001fe20000400000 */
[----:B-1----:R-:W-:-:S04]  /*0cd0*/  @!P6 FMUL R15, R15, R15 ;  /* 0x0000000f0f0fe220 */ /* 0x002fc80000400000 */
[----:B------:R-:W-:-:S13]  /*0ce0*/  FSETP.GEU.AND P6, PT, R8, -126, PT ;  /* 0xc2fc00000800780b */ /* 0x000fda0003fce000 */
[----:B------:R-:W-:-:S04]  /*0cf0*/  @!P6 FMUL R8, R8, 0.5 ;  /* 0x3f0000000808e820 */ /* 0x000fc80000400000 */
[----:B------:R-:W0:Y:S01]  /*0d00*/  MUFU.EX2 R12, R8 ;  /* 0x00000008000c7308 */ /* 0x000e220000000800 */
[----:B------:R-:W-:-:S04]  /*0d10*/  FADD R17, -R17, R26 ;  /* 0x0000001a11117221 */ /* 0x000fc80000000100 */
[----:B------:R-:W-:Y:S01]  /*0d20*/  FMUL R17, R17, 1.4426950216293334961 ;  /* 0x3fb8aa3b11117820 */ /* 0x000fe20000400000 */
[----:B0-----:R-:W-:-:S04]  /*0d30*/  @!P6 FMUL R12, R12, R12 ;  /* 0x0000000c0c0ce220 */ /* 0x001fc80000400000 */
[----:B------:R-:W-:-:S13]  /*0d40*/  FSETP.GEU.AND P6, PT, R17, -126, PT ;  /* 0xc2fc00001100780b */ /* 0x000fda0003fce000 */
[----:B------:R-:W-:-:S04]  /*0d50*/  @!P6 FMUL R17, R17, 0.5 ;  /* 0x3f0000001111e820 */ /* 0x000fc80000400000 */
[----:B------:R-:W0:Y:S01]  /*0d60*/  MUFU.EX2 R14, R17 ;  /* 0x00000011000e7308 */ /* 0x000e220000000800 */
[----:B----4-:R-:W-:-:S04]  /*0d70*/  FADD R4, -R27, R30 ;  /* 0x0000001e1b047221 */ /* 0x010fc80000000100 */
[----:B------:R-:W-:Y:S01]  /*0d80*/  FMUL R6, R4, 1.4426950216293334961 ;  /* 0x3fb8aa3b04067820 */ /* 0x000fe20000400000 */
[----:B0-----:R-:W-:-:S04]  /*0d90*/  @!P6 FMUL R14, R14, R14 ;  /* 0x0000000e0e0ee220 */ /* 0x001fc80000400000 */
        /* <DEDUP_REMOVED lines=60> */
[----:B------:R-:W-:Y:S02]  /*1160*/  FSETP.GEU.AND P6, PT, R30, -126, PT ;  /* 0xc2fc00001e00780b */ /* 0x000fe40003fce000 */
[----:B------:R-:W-:-:S04]  /*1170*/  SHF.R.U32.HI R24, RZ, 0x5, R48 ;  /* 0x00000005ff187819 */ /* 0x000fc80000011630 */
[----:B------:R-:W-:-:S07]  /*1180*/  R2UR UR5, R24 ;  /* 0x00000000180572ca */ /* 0x000fce00000e0000 */
[----:B------:R-:W-:-:S04]  /*1190*/  @!P6 FMUL R30, R30, 0.5 ;  /* 0x3f0000001e1ee820 */ /* 0x000fc80000400000 */
[----:B------:R-:W0:Y:S01]  /*11a0*/  MUFU.EX2 R8, R30 ;  /* 0x0000001e00087308 */ /* 0x000e220000000800 */
[----:B------:R-:W-:Y:S01]  /*11b0*/  FADD R26, -R39, R26 ;  /* 0x0000001a271a7221 */ /* 0x000fe20000000100 */
[----:B------:R-:W-:-:S03]  /*11c0*/  USHF.L.U32 UR5, UR5, 0xa, URZ ;  /* 0x0000000a05057899 */ /* 0x000fc6000800063f */
[----:B------:R-:W-:Y:S01]  /*11d0*/  FMUL R26, R26, 1.4426950216293334961 ;  /* 0x3fb8aa3b1a1a7820 */ /* 0x000fe20000400000 */
[----:B------:R-:W-:-:S04]  /*11e0*/  ULOP3.LUT UR5, UR5, 0x1000, URZ, 0xc0, !UPT ;  /* 0x0000100005057892 */ /* 0x000fc8000f8ec03f */
[----:B------:R-:W-:Y:S01]  /*11f0*/  UIADD3 UR6, UR4, UR5, URZ ;  /* 0x0000000504067290 */ /* 0x000fe2000fffe03f */
[----:B0-----:R-:W-:Y:S01]  /*1200*/  @!P6 FMUL R8, R8, R8 ;  /* 0x000000080808e220 */ /* 0x001fe20000400000 */
[----:B------:R-:W-:Y:S01]  /*1210*/  FSETP.GEU.AND P6, PT, R26, -126, PT ;  /* 0xc2fc00001a00780b */ /* 0x000fe20003fce000 */
[----:B------:R-:W-:Y:S02]  /*1220*/  USHF.R.U32.HI UR7, URZ, 0x4, UR4 ;  /* 0x000000043f077899 */ /* 0x000fe40008011604 */
[----:B------:R-:W-:Y:S02]  /*1230*/  USHF.R.U32.HI UR8, URZ, 0x4, UR6 ;  /* 0x000000043f087899 */ /* 0x000fe40008011606 */
[----:B------:R-:W-:Y:S02]  /*1240*/  USGXT.U32 UR6, UR7, 0xe ;  /* 0x0000000e0706789a */ /* 0x000fe40008000000 */
[----:B------:R-:W-:Y:S02]  /*1250*/  USGXT.U32 UR7, UR8, 0xe ;  /* 0x0000000e0807789a */ /* 0x000fe40008000000 */
[----:B------:R-:W-:-:S04]  /*1260*/  ULOP3.LUT UR8, UR6, 0x2000000, URZ, 0xfc, !UPT ;  /* 0x0200000006087892 */ /* 0x000fc8000f8efc3f */
[----:B------:R-:W-:Y:S01]  /*1270*/  @!P6 FMUL R26, R26, 0.5 ;  /* 0x3f0000001a1ae820 */ /* 0x000fe20000400000 */
[----:B------:R-:W-:-:S03]  /*1280*/  ULOP3.LUT UR10, UR7, 0x2000000, URZ, 0xfc, !UPT ;  /* 0x02000000070a7892 */ /* 0x000fc6000f8efc3f */
[----:B------:R0:W1:Y:S01]  /*1290*/  MUFU.EX2 R10, R26 ;  /* 0x0000001a000a7308 */ /* 0x0000620000000800 */
[----:B------:R-:W-:Y:S01]  /*12a0*/  UMOV UR9, 0x40000040 ;  /* 0x4000004000097882 */ /* 0x000fe20000000000 */
[----:B------:R-:W-:Y:S01]  /*12b0*/  UMOV UR11, 0x40000040 ;  /* 0x40000040000b7882 */ /* 0x000fe20000000000 */
[----:B0-----:R-:W-:-:S06]  /*12c0*/  WARPGROUP.ARRIVE ;  /* 0x00000000000079c5 */ /* 0x001fcc0000000000 */
[----:B------:R-:W-:Y:S01]  /*12d0*/  HGMMA.64x32x16.F32.BF16 R24, gdesc[UR8], RZ, !UPT ;  /* 0x00600000081879f0 */ /* 0x000fe2000c7018ff */
[----:B------:R-:W-:-:S04]  /*12e0*/  UIADD3 UR6, UR4, 0x20, URZ ;  /* 0x0000002004067890 */ /* 0x000fc8000fffe03f */
[----:B------:R-:W-:Y:S02]  /*12f0*/  UIADD3 UR7, UR5, UR6, URZ ;  /* 0x0000000605077290 */ /* 0x000fe4000fffe03f */
[----:B------:R-:W-:Y:S02]  /*1300*/  USHF.R.U32.HI UR6, URZ, 0x4, UR6 ;  /* 0x000000043f067899 */ /* 0x000fe40008011606 */
[----:B------:R-:W-:Y:S02]  /*1310*/  USHF.R.U32.HI UR7, URZ, 0x4, UR7 ;  /* 0x000000043f077899 */ /* 0x000fe40008011607 */
[----:B------:R-:W-:Y:S02]  /*1320*/  USGXT.U32 UR6, UR6, 0xe ;  /* 0x0000000e0606789a */ /* 0x000fe40008000000 */
[----:B------:R-:W-:Y:S02]  /*1330*/  USGXT.U32 UR7, UR7, 0xe ;  /* 0x0000000e0707789a */ /* 0x000fe40008000000 */
[----:B------:R-:W-:-:S02]  /*1340*/  ULOP3.LUT UR8, UR6, 0x2000000, URZ, 0xfc, !UPT ;  /* 0x0200000006087892 */ /* 0x000fc4000f8efc3f */
[----:B------:R-:W-:Y:S01]  /*1350*/  ULOP3.LUT UR10, UR7, 0x2000000, URZ, 0xfc, !UPT ;  /* 0x02000000070a7892 */ /* 0x000fe2000f8efc3f */
[----:B------:R-:W-:Y:S01]  /*1360*/  UMOV UR9, 0x40000040 ;  /* 0x4000004000097882 */ /* 0x000fe20000000000 */
[----:B------:R-:W-:Y:S01]  /*1370*/  UMOV UR11, 0x40000040 ;  /* 0x40000040000b7882 */ /* 0x000fe20000000000 */
[----:B------:R-:W-:-:S06]  /*1380*/  UIADD3 UR6, UR4, 0x40, URZ ;  /* 0x0000004004067890 */ /* 0x000fcc000fffe03f */
[----:B------:R-:W-:Y:S01]  /*1390*/  HGMMA.64x32x16.F32.BF16 R24, gdesc[UR8], R24 ;  /* 0x00600000081879f0 */ /* 0x000fe20008701818 */
        /* <DEDUP_REMOVED lines=9> */
[----:B------:R-:W-:-:S04]  /*1430*/  UIADD3 UR6, UR4, 0x60, URZ ;  /* 0x0000006004067890 */ /* 0x000fc8000fffe03f */
[----:B------:R-:W-:Y:S02]  /*1440*/  UIADD3 UR7, UR5, UR6, URZ ;  /* 0x0000000605077290 */ /* 0x000fe4000fffe03f */
[----:B------:R-:W-:Y:S01]  /*1450*/  HGMMA.64x32x16.F32.BF16 R24, gdesc[UR8], R24 ;  /* 0x00600000081879f0 */ /* 0x000fe20008701818 */
        /* <DEDUP_REMOVED lines=51> */
[----:B------:R-:W-:-:S07]  /*1790*/  UMOV UR11, 0x40000040 ;  /* 0x40000040000b7882 */ /* 0x000fce0000000000 */
[----:B------:R-:W-:Y:S01]  /*17a0*/  HGMMA.64x32x16.F32.BF16 R24, gdesc[UR8], R24, gsb0 ;  /* 0x00600000081879f0 */ /* 0x000fe20008001818 */
[----:B------:R-:W-:Y:S02]  /*17b0*/  IMAD.U32 R2, R2, 0x10000, RZ ;  /* 0x0001000002027824 */ /* 0x000fe400078e00ff */
[----:B------:R-:W-:Y:S01]  /*17c0*/  IMAD.U32 R3, R3, 0x10000, RZ ;  /* 0x0001000003037824 */ /* 0x000fe200078e00ff */
[----:B------:R-:W-:Y:S02]  /*17d0*/  WARPGROUP.DEPBAR.LE gsb0, 0x0 ;  /* 0x00008000000079c5 */ /* 0x000fe40000010000 */
[----:B------:R-:W-:Y:S01]  /*17e0*/  FMUL R14, R27, R14 ;  /* 0x0000000e1b0e7220 */ /* 0x000fe20000400000 */
[----:B------:R-:W-:Y:S01]  /*17f0*/  FMUL R29, R29, R16 ;  /* 0x000000101d1d7220 */ /* 0x000fe20000400000 */
[--C-:B------:R-:W-:Y:S01]  /*1800*/  SHF.R.U32.HI R27, RZ, 0x2, R48.reuse ;  /* 0x00000002ff1b7819 */ /* 0x100fe20000011630 */
[----:B------:R-:W-:Y:S01]  /*1810*/  FMUL R25, R25, R12 ;  /* 0x0000000c19197220 */ /* 0x000fe20000400000 */
[----:B------:R-:W-:Y:S01]  /*1820*/  FMUL R18, R31, R18 ;  /* 0x000000121f127220 */ /* 0x000fe20000400000 */
[-C--:B------:R-:W-:Y:S01]  /*1830*/  FMUL R29, R29, R2.reuse ;  /* 0x000000021d1d7220 */ /* 0x080fe20000400000 */
[----:B------:R-:W-:Y:S01]  /*1840*/  SHF.R.U32.HI R12, RZ, 0x1, R48 ;  /* 0x00000001ff0c7819 */ /* 0x000fe20000011630 */
[----:B------:R-:W-:Y:S01]  /*1850*/  FMUL R30, R30, R17 ;  /* 0x000000111e1e7220 */ /* 0x000fe20000400000 */
[----:B------:R-:W-:Y:S01]  /*1860*/  SGXT.U32 R27, R27, 0x3 ;  /* 0x000000031b1b781a */ /* 0x000fe20000000000 */
[----:B------:R-:W-:Y:S01]  /*1870*/  FMUL R19, R24, R19 ;  /* 0x0000001318137220 */ /* 0x000fe20000400000 */
[-C--:B------:R-:W-:Y:S01]  /*1880*/  FMUL R25, R25, R2.reuse ;  /* 0x0000000219197220 */ /* 0x080fe20000400000 */
[----:B------:R-:W-:Y:S01]  /*1890*/  FMUL R55, R32, R55 ;  /* 0x0000003720377220 */ /* 0x000fe20000400000 */
[----:B------:R-:W-:Y:S01]  /*18a0*/  FMUL R34, R34, R57 ;  /* 0x0000003922227220 */ /* 0x000fe20000400000 */
[----:B------:R-:W-:Y:S01]  /*18b0*/  FMUL R26, R26, R15 ;  /* 0x0000000f1a1a7220 */ /* 0x000fe20000400000 */
[----:B------:R-:W-:Y:S01]  /*18c0*/  FMUL R13, R28, R13 ;  /* 0x0000000d1c0d7220 */ /* 0x000fe20000400000 */
[-C--:B------:R-:W-:Y:S01]  /*18d0*/  FMUL R28, R18, R3.reuse ;  /* 0x00000003121c7220 */ /* 0x080fe20000400000 */
[----:B------:R-:W-:Y:S01]  /*18e0*/  LOP3.LUT R27, R27, 0x30, R12, 0xf8, !PT ;  /* 0x000000301b1b7812 */ /* 0x000fe200078ef80c */
[-C--:B------:R-:W-:Y:S01]  /*18f0*/  FMUL R17, R30, R3.reuse ;  /* 0x000000031e117220 */ /* 0x080fe20000400000 */
[----:B------:R-:W-:Y:S01]  /*1900*/  SEL R18, R29, RZ, !P2 ;  /* 0x000000ff1d127207 */ /* 0x000fe20005000000 */
[-C--:B------:R-:W-:Y:S01]  /*1910*/  FMUL R15, R19, R2.reuse ;  /* 0x00000002130f7220 */ /* 0x080fe20000400000 */
[-C--:B------:R-:W-:Y:S01]  /*1920*/  FMUL R24, R14, R3.reuse ;  /* 0x000000030e187220 */ /* 0x080fe20000400000 */
[----:B------:R-:W-:Y:S01]  /*1930*/  FMUL R29, R55, R2 ;  /* 0x00000002371d7220 */ /* 0x000fe20000400000 */
[-C--:B------:R-:W-:Y:S01]  /*1940*/  FMUL R30, R34, R3.reuse ;  /* 0x00000003221e7220 */ /* 0x080fe20000400000 */
[----:B------:R-:W-:Y:S01]  /*1950*/  FMUL R19, R26, R3 ;  /* 0x000000031a137220 */ /* 0x000fe20000400000 */
[----:B------:R-:W-:-:S02]  /*1960*/  SEL R14, R25, RZ, !P4 ;  /* 0x000000ff190e7207 */ /* 0x000fc40006000000 */
[----:B------:R-:W-:Y:S01]  /*1970*/  LOP3.LUT R25, R27, 0x8, RZ, 0xfc, !PT ;  /* 0x000000081b197812 */ /* 0x000fe200078efcff */
[----:B------:R-:W-:Y:S01]  /*1980*/  VIADD R16, R46, 0x1 ;  /* 0x000000012e107836 */ /* 0x000fe20000000000 */
[----:B------:R-:W-:Y:S02]  /*1990*/  SEL R29, R29, RZ, !P1 ;  /* 0x000000ff1d1d7207 */ /* 0x000fe40004800000 */
[----:B------:R-:W-:Y:S02]  /*19a0*/  SEL R30, R30, RZ, !P1 ;  /* 0x000000ff1e1e7207 */ /* 0x000fe40004800000 */
[----:B------:R-:W-:Y:S02]  /*19b0*/  SEL R19, R19, RZ, !P5 ;  /* 0x000000ff13137207 */ /* 0x000fe40006800000 */
[----:B------:R-:W-:-:S04]  /*19c0*/  ISETP.GT.U32.AND P1, PT, R25, R46, PT ;  /* 0x0000002e1900720c */ /* 0x000fc80003f24070 */
[----:B------:R-:W-:Y:S02]  /*19d0*/  SEL R12, R19, RZ, P1 ;  /* 0x000000ff130c7207 */ /* 0x000fe40000800000 */
[----:B------:R-:W-:Y:S01]  /*19e0*/  ISETP.GT.U32.AND P1, PT, R27, R16, PT ;  /* 0x000000101b00720c */ /* 0x000fe20003f24070 */
[----:B------:R-:W-:Y:S01]  /*19f0*/  FMUL R13, R13, R2 ;  /* 0x000000020d0d7220 */ /* 0x000fe20000400000 */
[----:B------:R-:W-:Y:S02]  /*1a00*/  SEL R24, R24, RZ, !P4 ;  /* 0x000000ff18187207 */ /* 0x000fe40006000000 */
[----:B------:R-:W-:Y:S02]  /*1a10*/  SEL R14, R14, RZ, P1 ;  /* 0x000000ff0e0e7207 */ /* 0x000fe40000800000 */
[----:B------:R-:W-:Y:S01]  /*1a20*/  ISETP.GT.U32.AND P1, PT, R25, R16, PT ;  /* 0x000000101900720c */ /* 0x000fe20003f24070 */
[----:B------:R-:W-:Y:S01]  /*1a30*/  VIADD R16, R46, 0x8 ;  /* 0x000000082e107836 */ /* 0x000fe20000000000 */
[----:B------:R-:W-:-:S02]  /*1a40*/  SEL R26, R13, RZ, !P3 ;  /* 0x000000ff0d1a7207 */ /* 0x000fc40005800000 */
[----:B------:R-:W-:Y:S02]  /*1a50*/  SEL R13, R24, RZ, P1 ;  /* 0x000000ff180d7207 */ /* 0x000fe40000800000 */
[----:B------:R-:W-:Y:S01]  /*1a60*/  ISETP.GT.U32.AND P1, PT, R27, R16, PT ;  /* 0x000000101b00720c */ /* 0x000fe20003f24070 */
[----:B------:R-:W-:Y:S01]  /*1a70*/  VIADD R24, R46, 0x9 ;  /* 0x000000092e187836 */ /* 0x000fe20000000000 */
[----:B------:R-:W-:Y:S02]  /*1a80*/  SEL R15, R15, RZ, !P5 ;  /* 0x000000ff0f0f7207 */ /* 0x000fe40006800000 */
[----:B------:R-:W-:Y:S02]  /*1a90*/  SEL R16, R26, RZ, P1 ;  /* 0x000000ff1a107207 */ /* 0x000fe40000800000 */
[----:B------:R-:W-:Y:S02]  /*1aa0*/  SEL R17, R17, RZ, !P3 ;  /* 0x000000ff11117207 */ /* 0x000fe40005800000 */
[----:B------:R-:W-:-:S04]  /*1ab0*/  ISETP.GT.U32.AND P1, PT, R27, R46, PT ;  /* 0x0000002e1b00720c */ /* 0x000fc80003f24070 */
[----:B------:R-:W-:Y:S02]  /*1ac0*/  SEL R15, R15, RZ, P1 ;  /* 0x000000ff0f0f7207 */ /* 0x000fe40000800000 */
[----:B------:R-:W-:Y:S02]  /*1ad0*/  SEL R17, R17, RZ, P1 ;  /* 0x000000ff11117207 */ /* 0x000fe40000800000 */
[-C--:B------:R-:W-:Y:S02]  /*1ae0*/  ISETP.GT.U32.AND P1, PT, R27, R24.reuse, PT ;  /* 0x000000181b00720c */ /* 0x080fe40003f24070 */
[----:B------:R-:W-:Y:S02]  /*1af0*/  SEL R28, R28, RZ, !P2 ;  /* 0x000000ff1c1c7207 */ /* 0x000fe40005000000 */
[----:B------:R-:W-:Y:S02]  /*1b00*/  SEL R18, R18, RZ, P1 ;  /* 0x000000ff12127207 */ /* 0x000fe40000800000 */
[----:B------:R-:W-:Y:S01]  /*1b10*/  ISETP.GT.U32.AND P1, PT, R25, R24, PT ;  /* 0x000000181900720c */ /* 0x000fe20003f24070 */
[----:B------:R-:W-:-:S03]  /*1b20*/  VIADD R24, R46, 0x10 ;  /* 0x000000102e187836 */ /* 0x000fc60000000000 */
[----:B------:R-:W-:Y:S02]  /*1b30*/  SEL R26, R28, RZ, P1 ;  /* 0x000000ff1c1a7207 */ /* 0x000fe40000800000 */
[----:B------:R-:W-:Y:S01]  /*1b40*/  ISETP.GT.U32.AND P1, PT, R27, R24, PT ;  /* 0x000000181b00720c */ /* 0x000fe20003f24070 */
[----:B------:R-:W-:Y:S01]  /*1b50*/  FMUL R33, R33, R4 ;  /* 0x0000000421217220 */ /* 0x000fe20000400000 */
[----:B------:R-:W-:Y:S02]  /*1b60*/  FMUL R6, R35, R6 ;  /* 0x0000000623067220 */ /* 0x000fe40000400000 */
[----:B------:R-:W-:Y:S02]  /*1b70*/  SEL R19, R29, RZ, P1 ;  /* 0x000000ff1d137207 */ /* 0x000fe40000800000 */
[----:B------:R-:W-:Y:S01]  /*1b80*/  ISETP.GT.U32.AND P1, PT, R25, R24, PT ;  /* 0x000000181900720c */ /* 0x000fe20003f24070 */
[----:B------:R-:W-:Y:S01]  /*1b90*/  FMUL R33, R33, R2 ;  /* 0x0000000221217220 */ /* 0x000fe20000400000 */
[----:B------:R-:W-:Y:S01]  /*1ba0*/  FMUL R6, R6, R3 ;  /* 0x0000000306067220 */ /* 0x000fe20000400000 */
[----:B------:R-:W-:Y:S01]  /*1bb0*/  FMUL R37, R37, R8 ;  /* 0x0000000825257220 */ /* 0x000fe20000400000 */
[----:B------:R-:W-:Y:S01]  /*1bc0*/  SEL R24, R30, RZ, P1 ;  /* 0x000000ff1e187207 */ /* 0x000fe20000800000 */
[----:B------:R-:W-:-:S02]  /*1bd0*/  VIADD R30, R46, 0x11 ;  /* 0x000000112e1e7836 */ /* 0x000fc40000000000 */
[----:B------:R-:W-:Y:S01]  /*1be0*/  FMUL R11, R36, R11 ;  /* 0x0000000b240b7220 */ /* 0x000fe20000400000 */
[----:B------:R-:W-:Y:S01]  /*1bf0*/  IMAD.SHL.U32 R8, R48, 0x20, RZ ;  /* 0x0000002030087824 */ /* 0x000fe200078e00ff */
[----:B------:R-:W-:Y:S02]  /*1c00*/  SEL R4, R33, RZ, !P0 ;  /* 0x000000ff21047207 */ /* 0x000fe40004000000 */
[----:B------:R-:W-:Y:S01]  /*1c10*/  SEL R28, R6, RZ, !P0 ;  /* 0x000000ff061c7207 */ /* 0x000fe20004000000 */
[----:B------:R-:W-:Y:S01]  /*1c20*/  IMAD.SHL.U32 R6, R48, 0x10, RZ ;  /* 0x0000001030067824 */ /* 0x000fe200078e00ff */
[----:B------:R-:W-:Y:S01]  /*1c30*/  ISETP.GT.U32.AND P1, PT, R27, R30, PT ;  /* 0x0000001e1b00720c */ /* 0x000fe20003f24070 */
[----:B------:R-:W-:Y:S01]  /*1c40*/  FMUL R11, R11, R2 ;  /* 0x000000020b0b7220 */ /* 0x000fe20000400000 */
[----:B------:R-:W-:Y:S01]  /*1c50*/  ISETP.GT.U32.AND P0, PT, R25, R30, PT ;  /* 0x0000001e1900720c */ /* 0x000fe20003f04070 */
[----:B------:R-:W-:Y:S01]  /*1c60*/  VIADD R30, R46, 0x18 ;  /* 0x000000182e1e7836 */ /* 0x000fe20000000000 */
[----:B------:R-:W-:-:S02]  /*1c70*/  LOP3.LUT R29, R8, 0xc00, RZ, 0xc0, !PT ;  /* 0x00000c00081d7812 */ /* 0x000fc400078ec0ff */
[----:B------:R-:W-:Y:S01]  /*1c80*/  ISETP.GE.AND P5, PT, R5, R50, PT ;  /* 0x000000320500720c */ /* 0x000fe20003fa6270 */
[----:B-1----:R-:W-:Y:S01]  /*1c90*/  @!P6 FMUL R10, R10, R10 ;  /* 0x0000000a0a0ae220 */ /* 0x002fe20000400000 */
[----:B------:R-:W-:Y:S01]  /*1ca0*/  SEL R5, R28, RZ, P0 ;  /* 0x000000ff1c057207 */ /* 0x000fe20000000000 */
[----:B------:R-:W-:Y:S01]  /*1cb0*/  VIADD R28, R46, 0x19 ;  /* 0x000000192e1c7836 */ /* 0x000fe20000000000 */
[----:B------:R-:W-:Y:S01]  /*1cc0*/  LOP3.LUT R29, R29, 0x1c0, R6, 0xf8, !PT ;  /* 0x000001c01d1d7812 */ /* 0x000fe200078ef806 */
[----:B------:R-:W-:Y:S01]  /*1cd0*/  FMUL R37, R37, R2 ;  /* 0x0000000225257220 */ /* 0x000fe20000400000 */
[----:B------:R-:W-:Y:S01]  /*1ce0*/  ISETP.GT.U32.AND P0, PT, R27, R30, PT ;  /* 0x0000001e1b00720c */ /* 0x000fe20003f04070 */
[----:B------:R-:W-:Y:S01]  /*1cf0*/  FMUL R38, R38, R9 ;  /* 0x0000000926267220 */ /* 0x000fe20000400000 */
[----:B------:R-:W-:Y:S02]  /*1d00*/  SEL R11, R11, RZ, !P5 ;  /* 0x000000ff0b0b7207 */ /* 0x000fe40006800000 */
[----:B------:R-:W-:-:S02]  /*1d10*/  ISETP.GE.AND P6, PT, R7, R50, PT ;  /* 0x000000320700720c */ /* 0x000fc40003fc6270 */
[----:B------:R-:W-:Y:S01]  /*1d20*/  LOP3.LUT R6, R46, 0x200, R29, 0xfe, !PT ;  /* 0x000002002e067812 */ /* 0x000fe200078efe1d */
[----:B------:R-:W-:Y:S01]  /*1d30*/  FMUL R38, R38, R3 ;  /* 0x0000000326267220 */ /* 0x000fe20000400000 */
[----:B------:R-:W-:Y:S02]  /*1d40*/  SEL R2, R11, RZ, P0 ;  /* 0x000000ff0b027207 */ /* 0x000fe40000000000 */
[----:B------:R-:W-:Y:S02]  /*1d50*/  ISETP.GT.U32.AND P0, PT, R27, R28, PT ;  /* 0x0000001c1b00720c */ /* 0x000fe40003f04070 */
[----:B------:R-:W-:Y:S02]  /*1d60*/  SEL R8, R37, RZ, !P6 ;  /* 0x000000ff25087207 */ /* 0x000fe40007000000 */
[----:B------:R-:W-:Y:S01]  /*1d70*/  SHF.R.U32.HI R6, RZ, 0x2, R6 ;  /* 0x00000002ff067819 */ /* 0x000fe20000011606 */
[----:B------:R-:W-:Y:S01]  /*1d80*/  FMUL R10, R39, R10 ;  /* 0x0000000a270a7220 */ /* 0x000fe20000400000 */
[----:B------:R-:W-:-:S02]  /*1d90*/  SEL R8, R8, RZ, P0 ;  /* 0x000000ff08087207 */ /* 0x000fc40000000000 */
[C---:B------:R-:W-:Y:S02]  /*1da0*/  ISETP.GT.U32.AND P0, PT, R25.reuse, R30, PT ;  /* 0x0000001e1900720c */ /* 0x040fe40003f04070 */
[----:B------:R-:W-:Y:S02]  /*1db0*/  SEL R38, R38, RZ, !P5 ;  /* 0x000000ff26267207 */ /* 0x000fe40006800000 */
[----:B------:R-:W-:Y:S02]  /*1dc0*/  SEL R4, R4, RZ, P1 ;  /* 0x000000ff04047207 */ /* 0x000fe40000800000 */
[----:B------:R-:W-:Y:S01]  /*1dd0*/  LOP3.LUT R7, R6, 0x3f0, RZ, 0xc0, !PT ;  /* 0x000003f006077812 */ /* 0x000fe200078ec0ff */
[----:B------:R-:W-:Y:S01]  /*1de0*/  FMUL R9, R10, R3 ;  /* 0x000000030a097220 */ /* 0x000fe20000400000 */
[----:B------:R-:W-:Y:S02]  /*1df0*/  ISETP.GT.U32.AND P1, PT, R25, R28, PT ;  /* 0x0000001c1900720c */ /* 0x000fe40003f24070 */
[----:B------:R-:W-:-:S02]  /*1e00*/  LOP3.LUT R25, R46, R29, RZ, 0xfc, !PT ;  /* 0x0000001d2e197212 */ /* 0x000fc400078efcff */
[----:B------:R-:W-:Y:S02]  /*1e10*/  LEA.HI R6, R29, UR4, RZ, 0x1e ;  /* 0x000000041d067c11 */ /* 0x000fe4000f8ff0ff */
[----:B------:R-:W-:Y:S01]  /*1e20*/  SEL R3, R38, RZ, P0 ;  /* 0x000000ff26037207 */ /* 0x000fe20000000000 */
[----:B------:R-:W-:Y:S01]  /*1e30*/  VIADD R10, R7, UR4 ;  /* 0x00000004070a7c36 */ /* 0x000fe20008000000 */
[-C--:B------:R-:W-:Y:S02]  /*1e40*/  ISETP.GE.AND P0, PT, R45, R50.reuse, PT ;  /* 0x000000322d00720c */ /* 0x080fe40003f06270 */
[----:B------:R-:W-:Y:S01]  /*1e50*/  ISETP.GE.AND P2, PT, R43, R50, PT ;  /* 0x000000322b00720c */ /* 0x000fe20003f46270 */
[----:B------:R-:W-:Y:S01]  /*1e60*/  IMAD R27, R25, 0x4, R6 ;  /* 0x00000004191b7824 */ /* 0x000fe200078e0206 */
[----:B------:R-:W-:Y:S01]  /*1e70*/  SEL R6, R15, RZ, !P0 ;  /* 0x000000ff0f067207 */ /* 0x000fe20004000000 */
[----:B------:R-:W-:Y:S01]  /*1e80*/  IMAD R25, R25, 0x4, R10 ;  /* 0x0000000419197824 */ /* 0x000fe200078e020a */
[----:B------:R-:W-:Y:S01]  /*1e90*/  SEL R7, R14, RZ, !P0 ;  /* 0x000000ff0e077207 */ /* 0x000fe20004000000 */
[----:B------:R-:W-:Y:S01]  /*1ea0*/  BAR.SYNC.DEFER_BLOCKING 0x0 ;  /* 0x0000000000007b1d */ /* 0x000fe20000010000 */
[----:B------:R-:W-:-:S02]  /*1eb0*/  SEL R12, R12, RZ, !P2 ;  /* 0x000000ff0c0c7207 */ /* 0x000fc40005000000 */
[----:B------:R-:W-:Y:S02]  /*1ec0*/  SEL R13, R13, RZ, !P2 ;  /* 0x000000ff0d0d7207 */ /* 0x000fe40005000000 */
[----:B------:R-:W-:Y:S02]  /*1ed0*/  SEL R10, R16, RZ, !P0 ;  /* 0x000000ff100a7207 */ /* 0x000fe40004000000 */
[----:B------:R-:W-:Y:S02]  /*1ee0*/  SEL R11, R18, RZ, !P0 ;  /* 0x000000ff120b7207 */ /* 0x000fe40004000000 */
[----:B------:R-:W-:Y:S02]  /*1ef0*/  SEL R9, R9, RZ, !P6 ;  /* 0x000000ff09097207 */ /* 0x000fe40007000000 */
[----:B------:R-:W-:Y:S02]  /*1f00*/  SEL R14, R17, RZ, !P2 ;  /* 0x000000ff110e7207 */ /* 0x000fe40005000000 */
[----:B------:R-:W-:Y:S01]  /*1f10*/  SEL R15, R26, RZ, !P2 ;  /* 0x000000ff1a0f7207 */ /* 0x000fe20005000000 */
[----:B------:R-:W-:Y:S01]  /*1f20*/  IMAD.SHL.U32 R48, R48, 0x4, RZ ;  /* 0x0000000430307824 */ /* 0x000fe200078e00ff */
[----:B------:R-:W-:Y:S01]  /*1f30*/  SEL R18, R19, RZ, !P0 ;  /* 0x000000ff13127207 */ /* 0x000fe20004000000 */
[----:B------:R-:W0:Y:S01]  /*1f40*/  LDC.64 R16, c[0x0][0x228] ;  /* 0x00008a00ff107b82 */ /* 0x000e220000000a00 */
[----:B------:R-:W-:-:S02]  /*1f50*/  SEL R19, R4, RZ, !P0 ;  /* 0x000000ff04137207 */ /* 0x000fc40004000000 */
[----:B------:R-:W-:Y:S01]  /*1f60*/  SEL R9, R9, RZ, P1 ;  /* 0x000000ff09097207 */ /* 0x000fe20000800000 */
[----:B------:R-:W-:Y:S01]  /*1f70*/  STS.64 [R27], R6 ;  /* 0x000000061b007388 */ /* 0x000fe20000000a00 */
[----:B------:R-:W-:-:S03]  /*1f80*/  SEL R4, R24, RZ, !P2 ;  /* 0x000000ff18047207 */ /* 0x000fc60005000000 */
[----:B------:R-:W-:Y:S01]  /*1f90*/  STS.64 [R25+0x800], R12 ;  /* 0x0008000c19007388 */ /* 0x000fe20000000a00 */
[----:B------:R-:W-:-:S03]  /*1fa0*/  SEL R5, R5, RZ, !P2 ;  /* 0x000000ff05057207 */ /* 0x000fc60005000000 */
[----:B------:R-:W-:Y:S01]  /*1fb0*/  STS.64 [R27+0x20], R10 ;  /* 0x0000200a1b007388 */ /* 0x000fe20000000a00 */
[----:B------:R-:W-:-:S03]  /*1fc0*/  SEL R28, R3, RZ, !P2 ;  /* 0x000000ff031c7207 */ /* 0x000fc60005000000 */
[----:B------:R-:W-:Y:S01]  /*1fd0*/  STS.64 [R25+0x820], R14 ;  /* 0x0008200e19007388 */ /* 0x000fe20000000a00 */
[----:B------:R-:W-:-:S03]  /*1fe0*/  SEL R29, R9, RZ, !P2 ;  /* 0x000000ff091d7207 */ /* 0x000fc60005000000 */
[----:B------:R1:W-:Y:S01]  /*1ff0*/  STS.64 [R27+0x40], R18 ;  /* 0x000040121b007388 */ /* 0x0003e20000000a00 */
[----:B------:R-:W-:-:S03]  /*2000*/  LOP3.LUT R47, R47, 0x1fc, R48, 0xf8, !PT ;  /* 0x000001fc2f2f7812 */ /* 0x000fc600078ef830 */
[----:B------:R-:W-:Y:S01]  /*2010*/  STS.64 [R25+0x840], R4 ;  /* 0x0008400419007388 */ /* 0x000fe20000000a00 */
[----:B-1----:R-:W-:Y:S02]  /*2020*/  SEL R18, R2, RZ, !P0 ;  /* 0x000000ff02127207 */ /* 0x002fe40004000000 */
[----:B------:R-:W-:-:S05]  /*2030*/  SEL R19, R8, RZ, !P0 ;  /* 0x000000ff08137207 */ /* 0x000fca0004000000 */
[----:B------:R1:W-:Y:S01]  /*2040*/  STS.64 [R27+0x60], R18 ;  /* 0x000060121b007388 */ /* 0x0003e20000000a00 */
[----:B------:R-:W-:-:S03]  /*2050*/  LOP3.LUT R7, R47, 0x400, RZ, 0xfc, !PT ;  /* 0x000004002f077812 */ /* 0x000fc600078efcff */
[----:B------:R2:W-:Y:S01]  /*2060*/  STS.64 [R25+0x860], R28 ;  /* 0x0008601c19007388 */ /* 0x0005e20000000a00 */
[----:B------:R-:W-:Y:S02]  /*2070*/  LOP3.LUT R10, R47, 0x800, RZ, 0xfc, !PT ;  /* 0x000008002f0a7812 */ /* 0x000fe400078efcff */
[----:B------:R-:W-:Y:S02]  /*2080*/  SHF.R.U32.HI R6, RZ, 0x2, R47 ;  /* 0x00000002ff067819 */ /* 0x000fe4000001162f */
[----:B------:R-:W-:Y:S02]  /*2090*/  SHF.R.U32.HI R7, RZ, 0x2, R7 ;  /* 0x00000002ff077819 */ /* 0x000fe40000011607 */
[----:B------:R-:W-:Y:S02]  /*20a0*/  SHF.R.U32.HI R10, RZ, 0x2, R10 ;  /* 0x00000002ff0a7819 */ /* 0x000fe4000001160a */
[----:B------:R-:W-:Y:S02]  /*20b0*/  LOP3.LUT R6, R6, 0xf0, RZ, 0xc0, !PT ;  /* 0x000000f006067812 */ /* 0x000fe400078ec0ff */
[----:B------:R-:W-:-:S02]  /*20c0*/  LOP3.LUT R7, R7, 0x1f0, RZ, 0xc0, !PT ;  /* 0x000001f007077812 */ /* 0x000fc400078ec0ff */
[----:B------:R-:W-:Y:S01]  /*20d0*/  LOP3.LUT R10, R10, 0x2f0, RZ, 0xc0, !PT ;  /* 0x000002f00a0a7812 */ /* 0x000fe200078ec0ff */
[----:B------:R-:W-:Y:S02]  /*20e0*/  VIADD R6, R6, UR4 ;  /* 0x0000000406067c36 */ /* 0x000fe40008000000 */
[----:B------:R-:W-:Y:S02]  /*20f0*/  VIADD R2, R7, UR4 ;  /* 0x0000000407027c36 */ /* 0x000fe40008000000 */
[----:B------:R-:W-:Y:S02]  /*2100*/  VIADD R10, R10, UR4 ;  /* 0x000000040a0a7c36 */ /* 0x000fe40008000000 */
[C---:B------:R-:W-:Y:S01]  /*2110*/  IMAD R6, R47.reuse, 0x4, R6 ;  /* 0x000000042f067824 */ /* 0x040fe200078e0206 */
[----:B------:R-:W-:Y:S01]  /*2120*/  BAR.SYNC.DEFER_BLOCKING 0x0 ;  /* 0x0000000000007b1d */ /* 0x000fe20000010000 */
[C---:B------:R-:W-:Y:S02]  /*2130*/  IMAD R8, R47.reuse, 0x4, R2 ;  /* 0x000000042f087824 */ /* 0x040fe400078e0202 */
[----:B------:R-:W-:-:S02]  /*2140*/  IMAD R12, R47, 0x4, R10 ;  /* 0x000000042f0c7824 */ /* 0x000fc400078e020a */
[----:B------:R-:W-:Y:S01]  /*2150*/  IMAD.SHL.U32 R3, R40, 0x40, RZ ;  /* 0x0000004028037824 */ /* 0x000fe200078e00ff */
[----:B------:R-:W3:Y:S04]  /*2160*/  LDS.128 R4, [R6] ;  /* 0x0000000006047984 */ /* 0x000ee80000000c00 */
[----:B------:R-:W4:Y:S04]  /*2170*/  LDS.128 R8, [R8+0x1000] ;  /* 0x0010000008087984 */ /* 0x000f280000000c00 */
[----:B------:R-:W5:Y:S01]  /*2180*/  LDS.128 R12, [R12+0x2000] ;  /* 0x002000000c0c7984 */ /* 0x000f620000000c00 */
[----:B0-----:R-:W-:Y:S01]  /*2190*/  IMAD.WIDE R16, R3, 0x4, R16 ;  /* 0x0000000403107825 */ /* 0x001fe200078e0210 */
[----:B------:R-:W-:-:S02]  /*21a0*/  LOP3.LUT R2, R47, 0xc00, RZ, 0xfc, !PT ;  /* 0x00000c002f027812 */ /* 0x000fc400078efcff */
[C---:B-1----:R-:W-:Y:S02]  /*21b0*/  IADD3 R18, P1, R16.reuse, R42, RZ ;  /* 0x0000002a10127210 */ /* 0x042fe40007f3e0ff */
[----:B------:R-:W-:Y:S02]  /*21c0*/  SHF.R.U32.HI R3, RZ, 0x2, R2 ;  /* 0x00000002ff037819 */ /* 0x000fe40000011602 */
[----:B------:R-:W-:Y:S02]  /*21d0*/  IADD3 R2, P0, R16, R44, RZ ;  /* 0x0000002c10027210 */ /* 0x000fe40007f1e0ff */
[----:B------:R-:W-:Y:S01]  /*21e0*/  ISETP.NE.AND P3, PT, R52, RZ, PT ;  /* 0x000000ff3400720c */ /* 0x000fe20003f65270 */
[----:B------:R-:W-:Y:S01]  /*21f0*/  IMAD.X R19, R17, 0x1, R21, P1 ;  /* 0x0000000111137824 */ /* 0x000fe200008e0615 */
[----:B------:R-:W-:Y:S02]  /*2200*/  ISETP.NE.AND P4, PT, R49, RZ, PT ;  /* 0x000000ff3100720c */ /* 0x000fe40003f85270 */
[----:B------:R-:W-:-:S02]  /*2210*/  IADD3 R24, P2, R16, R23, RZ ;  /* 0x0000001710187210 */ /* 0x000fc40007f5e0ff */
[----:B------:R-:W-:Y:S02]  /*2220*/  ISETP.NE.AND P5, PT, R51, RZ, PT ;  /* 0x000000ff3300720c */ /* 0x000fe40003fa5270 */
[----:B------:R-:W-:Y:S02]  /*2230*/  ISETP.NE.AND P6, PT, R53, RZ, PT ;  /* 0x000000ff3500720c */ /* 0x000fe40003fc5270 */
[----:B------:R-:W-:Y:S01]  /*2240*/  LOP3.LUT R23, R3, 0x3f0, RZ, 0xc0, !PT ;  /* 0x000003f003177812 */ /* 0x000fe200078ec0ff */
[C---:B------:R-:W-:Y:S01]  /*2250*/  IMAD.X R3, R17.reuse, 0x1, R22, P0 ;  /* 0x0000000111037824 */ /* 0x040fe200000e0616 */
[----:B------:R-:W-:Y:S01]  /*2260*/  LOP3.LUT R21, R48, 0x3c, RZ, 0xc0, !PT ;  /* 0x0000003c30157812 */ /* 0x000fe200078ec0ff */
[----:B--2---:R-:W-:Y:S02]  /*2270*/  IMAD.X R25, R17, 0x1, R41, P2 ;  /* 0x0000000111197824 */ /* 0x004fe400010e0629 */
[----:B------:R-:W-:Y:S02]  /*2280*/  VIADD R26, R23, UR4 ;  /* 0x00000004171a7c36 */ /* 0x000fe40008000000 */
[----:B------:R-:W-:-:S04]  /*2290*/  IMAD.WIDE.U32 R2, R21, 0x4, R2 ;  /* 0x0000000415027825 */ /* 0x000fc800078e0002 */
[C---:B------:R-:W-:Y:S01]  /*22a0*/  IMAD.WIDE.U32 R18, R21.reuse, 0x4, R18 ;  /* 0x0000000415127825 */ /* 0x040fe200078e0012 */
[----:B---3--:R0:W-:Y:S03]  /*22b0*/  @P3 STG.E.128 desc[UR12][R2.64], R4 ;  /* 0x0000000402003986 */ /* 0x0081e6000c101d0c */
[----:B------:R-:W-:Y:S01]  /*22c0*/  IMAD.WIDE.U32 R22, R21, 0x4, R24 ;  /* 0x0000000415167825 */ /* 0x000fe200078e0018 */
[----:B----4-:R0:W-:Y:S04]  /*22d0*/  @P4 STG.E.128 desc[UR12][R18.64], R8 ;  /* 0x0000000812004986 */ /* 0x0101e8000c101d0c */
[----:B-----5:R0:W-:Y:S01]  /*22e0*/  @P5 STG.E.128 desc[UR12][R22.64], R12 ;  /* 0x0000000c16005986 */ /* 0x0201e2000c101d0c */
[----:B------:R-:W-:Y:S01]  /*22f0*/  IMAD R26, R47, 0x4, R26 ;  /* 0x000000042f1a7824 */ /* 0x000fe200078e021a */
[----:B------:R-:W-:Y:S06]  /*2300*/  @!P6 EXIT ;  /* 0x000000000000e94d */ /* 0x000fec0003800000 */
[----:B------:R-:W1:Y:S01]  /*2310*/  LDS.128 R24, [R26+0x3000] ;  /* 0x003000001a187984 */ /* 0x000e620000000c00 */
[----:B0-----:R-:W-:-:S05]  /*2320*/  IADD3 R2, P0, R16, R20, RZ ;  /* 0x0000001410027210 */ /* 0x001fca0007f1e0ff */
[----:B------:R-:W-:Y:S02]  /*2330*/  IMAD.X R3, R17, 0x1, R0, P0 ;  /* 0x0000000111037824 */ /* 0x000fe400000e0600 */
[----:B------:R-:W-:-:S05]  /*2340*/  IMAD.WIDE.U32 R2, R21, 0x4, R2 ;  /* 0x0000000415027825 */ /* 0x000fca00078e0002 */
[----:B-1----:R-:W-:Y:S01]  /*2350*/  STG.E.128 desc[UR12][R2.64], R24 ;  /* 0x0000001802007986 */ /* 0x002fe2000c101d0c */
[----:B------:R-:W-:Y:S05]  /*2360*/  EXIT ;  /* 0x000000000000794d */ /* 0x000fea0003800000 */
.L_x_0:
[----:B------:R-:W-:-:S00]  /*2370*/  BRA `(.L_x_0) ;  /* 0xfffffffc00fc7947 */ /* 0x000fc0000383ffff */
[----:B------:R-:W-:-:S00]  /*2380*/  NOP ;  /* 0x0000000000007918 */ /* 0x000fc00000000000 */
[----:B------:R-:W-:-:S00]  /*2390*/  NOP ;  /* 0x0000000000007918 */ /* 0x000fc00000000000 */
[----:B------:R-:W-:-:S00]  /*23a0*/  NOP ;  /* 0x0000000000007918 */ /* 0x000fc00000000000 */
[----:B------:R-:W-:-:S00]  /*23b0*/  NOP ;  /* 0x0000000000007918 */ /* 0x000fc00000000000 */
[----:B------:R-:W-:-:S00]  /*23c0*/  NOP ;  /* 0x0000000000007918 */ /* 0x000fc00000000000 */
[----:B------:R-:W-:-:S00]  /*23d0*/  NOP ;  /* 0x0000000000007918 */ /* 0x000fc00000000000 */
[----:B------:R-:W-:-:S00]  /*23e0*/  NOP ;  /* 0x0000000000007918 */ /* 0x000fc00000000000 */
[----:B------:R-:W-:-:S00]  /*23f0*/  NOP ;  /* 0x0000000000007918 */ /* 0x000fc00000000000 */
.L_x_1:


//--------------------- .nv.shared.chunk_scaled_dot_kkt_fwd_kernel --------------------------
	.section	.nv.shared.chunk_scaled_dot_kkt_fwd_kernel,"aw",@nobits
	.sectionflags	@""
	.align	16
	.zero		1024


//--------------------- .nv.shared.reserved.0     --------------------------
	.section	.nv.shared.reserved.0,"aw",@nobits
	.weak		__nv_reservedSMEM_offset_0_alias
	.size		__nv_reservedSMEM_offset_0_alias, 0, 0
	.other		__nv_reservedSMEM_offset_0_alias,@"STO_CUDA_RESERVED_SHARED STV_DEFAULT"
__nv_reservedSMEM_offset_0_alias:
	.zero		0


//--------------------- .nv.constant0.chunk_scaled_dot_kkt_fwd_kernel --------------------------
	.section	.nv.constant0.chunk_scaled_dot_kkt_fwd_kernel,"a",@progbits
	.sectionflags	@""
	.align	4
.nv.constant0.chunk_scaled_dot_kkt_fwd_kernel:
	.zero		576


//--------------------- SYMBOLS --------------------------

	.type		.nv.reservedSmem.offset0,@object
	.size		.nv.reservedSmem.offset0,0x4
